	.headerflags	@"EF_CUDA_TEXMODE_UNIFIED EF_CUDA_64BIT_ADDRESS EF_CUDA_ACCELERATORS EF_CUDA_SM90 EF_CUDA_VIRTUAL_SM(EF_CUDA_SM90)"
	.elftype	@"ET_EXEC"


//--------------------- .nv.info                  --------------------------
	.section	.nv.info,"",@"SHT_CUDA_INFO"
	.align	4


	//----- nvinfo : EIATTR_REGCOUNT
	.align		4
        /*0000*/ 	.byte	0x04, 0x2f
        /*0002*/ 	.short	(.L_2 - .L_1)
	.align		4
.L_1:
        /*0004*/ 	.word	index@(triton_red_fused_native_group_norm_31)
        /*0008*/ 	.word	0x00000018


	//----- nvinfo : EIATTR_MIN_STACK_SIZE
	.align		4
.L_2:
        /*000c*/ 	.byte	0x04, 0x12
        /*000e*/ 	.short	(.L_4 - .L_3)
	.align		4
.L_3:
        /*0010*/ 	.word	index@(triton_red_fused_native_group_norm_31)
        /*0014*/ 	.word	0x00000000


	//----- nvinfo : EIATTR_FRAME_SIZE
	.align		4
.L_4:
        /*0018*/ 	.byte	0x04, 0x11
        /*001a*/ 	.short	(.L_6 - .L_5)
	.align		4
.L_5:
        /*001c*/ 	.word	index@(triton_red_fused_native_group_norm_31)
        /*0020*/ 	.word	0x00000000


	//----- nvinfo : EIATTR_MIN_STACK_SIZE
	.align		4
.L_6:
        /*0024*/ 	.byte	0x04, 0x12
        /*0026*/ 	.short	(.L_8 - .L_7)
	.align		4
.L_7:
        /*0028*/ 	.word	index@(triton_red_fused_native_group_norm_31)
        /*002c*/ 	.word	0x00000000
.L_8:


//--------------------- .nv.info.triton_red_fused_native_group_norm_31 --------------------------
	.section	.nv.info.triton_red_fused_native_group_norm_31,"",@"SHT_CUDA_INFO"
	.sectionflags	@""
	.align	4


	//----- nvinfo : EIATTR_CUDA_API_VERSION
	.align		4
        /*0000*/ 	.byte	0x04, 0x37
        /*0002*/ 	.short	(.L_10 - .L_9)
.L_9:
        /*0004*/ 	.word	0x0000007c


	//----- nvinfo : EIATTR_KPARAM_INFO
	.align		4
.L_10:
        /*0008*/ 	.byte	0x04, 0x17
        /*000a*/ 	.short	(.L_12 - .L_11)
.L_11:
        /*000c*/ 	.word	0x00000000
        /*0010*/ 	.short	0x0005
        /*0012*/ 	.short	0x0024
        /*0014*/ 	.byte	0x00, 0xf0, 0x11, 0x00


	//----- nvinfo : EIATTR_KPARAM_INFO
	.align		4
.L_12:
        /*0018*/ 	.byte	0x04, 0x17
        /*001a*/ 	.short	(.L_14 - .L_13)
.L_13:
        /*001c*/ 	.word	0x00000000
        /*0020*/ 	.short	0x0004
        /*0022*/ 	.short	0x0020
        /*0024*/ 	.byte	0x00, 0xf0, 0x11, 0x00


	//----- nvinfo : EIATTR_KPARAM_INFO
	.align		4
.L_14:
        /*0028*/ 	.byte	0x04, 0x17
        /*002a*/ 	.short	(.L_16 - .L_15)
.L_15:
        /*002c*/ 	.word	0x00000000
        /*0030*/ 	.short	0x0003
        /*0032*/ 	.short	0x0018
        /*0034*/ 	.byte	0x00, 0xf4, 0x21, 0x00


	//----- nvinfo : EIATTR_KPARAM_INFO
	.align		4
.L_16:
        /*0038*/ 	.byte	0x04, 0x17
        /*003a*/ 	.short	(.L_18 - .L_17)
.L_17:
        /*003c*/ 	.word	0x00000000
        /*0040*/ 	.short	0x0002
        /*0042*/ 	.short	0x0010
        /*0044*/ 	.byte	0x00, 0xf4, 0x21, 0x00


	//----- nvinfo : EIATTR_KPARAM_INFO
	.align		4
.L_18:
        /*0048*/ 	.byte	0x04, 0x17
        /*004a*/ 	.short	(.L_20 - .L_19)
.L_19:
        /*004c*/ 	.word	0x00000000
        /*0050*/ 	.short	0x0001
        /*0052*/ 	.short	0x0008
        /*0054*/ 	.byte	0x00, 0xf4, 0x21, 0x00


	//----- nvinfo : EIATTR_KPARAM_INFO
	.align		4
.L_20:
        /*0058*/ 	.byte	0x04, 0x17
        /*005a*/ 	.short	(.L_22 - .L_21)
.L_21:
        /*005c*/ 	.word	0x00000000
        /*0060*/ 	.short	0x0000
        /*0062*/ 	.short	0x0000
        /*0064*/ 	.byte	0x00, 0xf4, 0x21, 0x00


	//----- nvinfo : EIATTR_SPARSE_MMA_MASK
	.align		4
.L_22:
        /*0068*/ 	.byte	0x03, 0x50
        /*006a*/ 	.short	0x0000


	//----- nvinfo : EIATTR_MAXREG_COUNT
	.align		4
        /*006c*/ 	.byte	0x03, 0x1b
        /*006e*/ 	.short	0x0080


	//----- nvinfo : EIATTR_COOP_GROUP_MASK_REGIDS
	.align		4
        /*0070*/ 	.byte	0x04, 0x29
        /*0072*/ 	.short	(.L_24 - .L_23)


	//   ....[0]....
.L_23:
        /*0074*/ 	.word	0xffffffff


	//   ....[1]....
        /*0078*/ 	.word	0xffffffff


	//   ....[2]....
        /*007c*/ 	.word	0xffffffff


	//   ....[3]....
        /*0080*/ 	.word	0xffffffff


	//   ....[4]....
        /*0084*/ 	.word	0xffffffff


	//   ....[5]....
        /*0088*/ 	.word	0xffffffff


	//   ....[6]....
        /*008c*/ 	.word	0xffffffff


	//   ....[7]....
        /*0090*/ 	.word	0xffffffff


	//   ....[8]....
        /*0094*/ 	.word	0xffffffff


	//   ....[9]....
        /*0098*/ 	.word	0xffffffff


	//   ....[10]....
        /*009c*/ 	.word	0xffffffff


	//   ....[11]....
        /*00a0*/ 	.word	0xffffffff


	//   ....[12]....
        /*00a4*/ 	.word	0xffffffff


	//   ....[13]....
        /*00a8*/ 	.word	0xffffffff


	//   ....[14]....
        /*00ac*/ 	.word	0xffffffff


	//   ....[15]....
        /*00b0*/ 	.word	0xffffffff


	//   ....[16]....
        /*00b4*/ 	.word	0xffffffff


	//   ....[17]....
        /*00b8*/ 	.word	0xffffffff


	//   ....[18]....
        /*00bc*/ 	.word	0xffffffff


	//   ....[19]....
        /*00c0*/ 	.word	0xffffffff


	//   ....[20]....
        /*00c4*/ 	.word	0xffffffff


	//   ....[21]....
        /*00c8*/ 	.word	0xffffffff


	//----- nvinfo : EIATTR_COOP_GROUP_INSTR_OFFSETS
	.align		4
.L_24:
        /*00cc*/ 	.byte	0x04, 0x28
        /*00ce*/ 	.short	(.L_26 - .L_25)


	//   ....[0]....
.L_25:
        /*00d0*/ 	.word	0x00000520


	//   ....[1]....
        /*00d4*/ 	.word	0x000005b0


	//   ....[2]....
        /*00d8*/ 	.word	0x000006b0


	//   ....[3]....
        /*00dc*/ 	.word	0x00000720


	//   ....[4]....
        /*00e0*/ 	.word	0x000007b0


	//   ....[5]....
        /*00e4*/ 	.word	0x00000820


	//   ....[6]....
        /*00e8*/ 	.word	0x00000900


	//   ....[7]....
        /*00ec*/ 	.word	0x000009a0


	//   ....[8]....
        /*00f0*/ 	.word	0x00000a50


	//   ....[9]....
        /*00f4*/ 	.word	0x00000ab0


	//   ....[10]....
        /*00f8*/ 	.word	0x00000be0


	//   ....[11]....
        /*00fc*/ 	.word	0x00000bf0


	//   ....[12]....
        /*0100*/ 	.word	0x00000c00


	//   ....[13]....
        /*0104*/ 	.word	0x00000c40


	//   ....[14]....
        /*0108*/ 	.word	0x00000d50


	//   ....[15]....
        /*010c*/ 	.word	0x00000de0


	//   ....[16]....
        /*0110*/ 	.word	0x00000e00


	//   ....[17]....
        /*0114*/ 	.word	0x00000ec0


	//   ....[18]....
        /*0118*/ 	.word	0x00000f00


	//   ....[19]....
        /*011c*/ 	.word	0x00000f50


	//   ....[20]....
        /*0120*/ 	.word	0x00001020


	//   ....[21]....
        /*0124*/ 	.word	0x00001070


	//----- nvinfo : EIATTR_EXIT_INSTR_OFFSETS
	.align		4
.L_26:
        /*0128*/ 	.byte	0x04, 0x1c
        /*012a*/ 	.short	(.L_28 - .L_27)


	//   ....[0]....
.L_27:
        /*012c*/ 	.word	0x00001250


	//   ....[1]....
        /*0130*/ 	.word	0x00001290


	//----- nvinfo : EIATTR_REQNTID
	.align		4
.L_28:
        /*0134*/ 	.byte	0x04, 0x10
        /*0136*/ 	.short	(.L_30 - .L_29)
.L_29:
        /*0138*/ 	.word	0x00000200
        /*013c*/ 	.word	0x00000001
        /*0140*/ 	.word	0x00000001


	//----- nvinfo : EIATTR_CBANK_PARAM_SIZE
	.align		4
.L_30:
        /*0144*/ 	.byte	0x03, 0x19
        /*0146*/ 	.short	0x0028


	//----- nvinfo : EIATTR_PARAM_CBANK
	.align		4
        /*0148*/ 	.byte	0x04, 0x0a
        /*014a*/ 	.short	(.L_32 - .L_31)
	.align		4
.L_31:
        /*014c*/ 	.word	index@(.nv.constant0.triton_red_fused_native_group_norm_31)
        /*0150*/ 	.short	0x0210
        /*0152*/ 	.short	0x0028


	//----- nvinfo : EIATTR_SW_WAR
	.align		4
.L_32:
        /*0154*/ 	.byte	0x04, 0x36
        /*0156*/ 	.short	(.L_34 - .L_33)
.L_33:
        /*0158*/ 	.word	0x00000008
.L_34:


//--------------------- .nv.callgraph             --------------------------
	.section	.nv.callgraph,"",@"SHT_CUDA_CALLGRAPH"
	.align	4
	.sectionentsize	8
	.align		4
        /*0000*/ 	.word	0x00000000
	.align		4
        /*0004*/ 	.word	0xffffffff
	.align		4
        /*0008*/ 	.word	0x00000000
	.align		4
        /*000c*/ 	.word	0xfffffffe
	.align		4
        /*0010*/ 	.word	0x00000000
	.align		4
        /*0014*/ 	.word	0xfffffffd
	.align		4
        /*0018*/ 	.word	0x00000000
	.align		4
        /*001c*/ 	.word	0xfffffffc


//--------------------- .nv.constant4             --------------------------
	.section	.nv.constant4,"a",@progbits
	.align	8
	.align		8
.nv.constant4:
        /*0000*/ 	.dword	_$_str


//--------------------- .text.triton_red_fused_native_group_norm_31 --------------------------
	.section	.text.triton_red_fused_native_group_norm_31,"ax",@progbits
	.sectionflags	@"SHF_BARRIERS=1"
	.align	128
        .global         triton_red_fused_native_group_norm_31
        .type           triton_red_fused_native_group_norm_31,@function
        .size           triton_red_fused_native_group_norm_31,(.L_x_1 - triton_red_fused_native_group_norm_31)
        .other          triton_red_fused_native_group_norm_31,@"STO_CUDA_ENTRY STV_DEFAULT"
triton_red_fused_native_group_norm_31:
.text.triton_red_fused_native_group_norm_31:
[----:B------:R-:W0:Y:S02]  /*0000*/  LDC R1, c[0x0][0x28] ;  /* 0x00000a00ff017b82 */ /* 0x000e240000000800 */
[----:B------:R-:W1:Y:S01]  /*0010*/  S2R R2, SR_CTAID.X ;  /* 0x0000000000027919 */ /* 0x000e620000002500 */
[----:B------:R-:W2:Y:S01]  /*0020*/  LDC.64 R6, c[0x0][0x210] ;  /* 0x00008400ff067b82 */ /* 0x000ea20000000a00 */
[----:B------:R-:W-:Y:S01]  /*0030*/  ULDC.64 UR6, c[0x0][0x208] ;  /* 0x0000820000067ab9 */ /* 0x000fe20000000a00 */
[----:B------:R-:W3:Y:S01]  /*0040*/  S2R R15, SR_TID.X ;  /* 0x00000000000f7919 */ /* 0x000ee20000002100 */
[----:B-1----:R-:W-:Y:S02]  /*0050*/  SHF.R.S32.HI R5, RZ, 0x1f, R2 ;  /* 0x0000001fff057819 */ /* 0x002fe40000011402 */
[----:B------:R-:W-:Y:S02]  /*0060*/  ISETP.GE.AND P0, PT, R2, 0x40, PT ;  /* 0x000000400200780c */ /* 0x000fe40003f06270 */
[----:B---3--:R-:W-:Y:S02]  /*0070*/  SHF.L.U32 R0, R15, 0x6, RZ ;  /* 0x000000060f007819 */ /* 0x008fe400000006ff */
[----:B------:R-:W-:-:S02]  /*0080*/  LEA.HI R4, R5, R2, RZ, 0x4 ;  /* 0x0000000205047211 */ /* 0x000fc400078f20ff */
[----:B------:R-:W-:Y:S02]  /*0090*/  SHF.L.U32 R8, R15, 0x2, RZ ;  /* 0x000000020f087819 */ /* 0x000fe400000006ff */
[----:B------:R-:W-:Y:S02]  /*00a0*/  LOP3.LUT R5, R0, 0x7e00, RZ, 0xc0, !PT ;  /* 0x00007e0000057812 */ /* 0x000fe400078ec0ff */
[C---:B------:R-:W-:Y:S02]  /*00b0*/  LOP3.LUT R11, R4.reuse, 0x7fffff0, RZ, 0xc0, !PT ;  /* 0x07fffff0040b7812 */ /* 0x040fe400078ec0ff */
[----:B------:R-:W-:Y:S02]  /*00c0*/  LOP3.LUT R0, R5, 0x1c, R8, 0xf8, !PT ;  /* 0x0000001c05007812 */ /* 0x000fe400078ef808 */
[----:B------:R-:W-:Y:S02]  /*00d0*/  SHF.L.U32 R4, R4, 0xb, RZ ;  /* 0x0000000b04047819 */ /* 0x000fe400000006ff */
[----:B------:R-:W-:-:S02]  /*00e0*/  IADD3 R11, -R11, R2, RZ ;  /* 0x000000020b0b7210 */ /* 0x000fc40007ffe1ff */
[----:B------:R-:W-:Y:S02]  /*00f0*/  LOP3.LUT R4, R4, 0xffff8000, RZ, 0xc0, !PT ;  /* 0xffff800004047812 */ /* 0x000fe400078ec0ff */
[----:B------:R-:W-:-:S04]  /*0100*/  LEA R11, R11, R0, 0x5 ;  /* 0x000000000b0b7211 */ /* 0x000fc800078e28ff */
[----:B------:R-:W-:Y:S02]  /*0110*/  IADD3 R11, R4, R11, RZ ;  /* 0x0000000b040b7210 */ /* 0x000fe40007ffe0ff */
[----:B------:R-:W-:-:S03]  /*0120*/  CS2R R4, SRZ ;  /* 0x0000000000047805 */ /* 0x000fc6000001ff00 */
[----:B--2---:R-:W-:Y:S01]  /*0130*/  IMAD.WIDE R16, R11, 0x4, R6 ;  /* 0x000000040b107825 */ /* 0x004fe200078e0206 */
[----:B------:R-:W-:-:S06]  /*0140*/  CS2R R6, SRZ ;  /* 0x0000000000067805 */ /* 0x000fcc000001ff00 */
[----:B------:R1:W2:Y:S01]  /*0150*/  @!P0 LDG.E.EF.128 R4, desc[UR6][R16.64] ;  /* 0x0000000610048981 */ /* 0x0002a2000c0e1d00 */
[----:B------:R-:W-:Y:S01]  /*0160*/  FSEL R13, RZ, 2, P0 ;  /* 0x40000000ff0d7808 */ /* 0x000fe20000000000 */
[----:B------:R-:W3:Y:S01]  /*0170*/  S2UR UR5, SR_CgaCtaId ;  /* 0x00000000000579c3 */ /* 0x000ee20000008800 */
[----:B------:R-:W-:Y:S01]  /*0180*/  FSEL R12, RZ, 3, P0 ;  /* 0x40400000ff0c7808 */ /* 0x000fe20000000000 */
[----:B------:R-:W-:Y:S01]  /*0190*/  UMOV UR4, 0x400 ;  /* 0x0000040000047882 */ /* 0x000fe20000000000 */
[C---:B------:R-:W-:Y:S01]  /*01a0*/  FSETP.GEU.AND P3, PT, R13.reuse, 1.175494350822287508e-38, PT ;  /* 0x008000000d00780b */ /* 0x040fe20003f6e000 */
[----:B------:R-:W-:Y:S01]  /*01b0*/  FMUL R0, R13, 16777216 ;  /* 0x4b8000000d007820 */ /* 0x000fe20000400000 */
[----:B------:R-:W-:Y:S01]  /*01c0*/  ISETP.LT.AND P1, PT, R2, 0x40, PT ;  /* 0x000000400200780c */ /* 0x000fe20003f21270 */
[C---:B------:R-:W-:Y:S01]  /*01d0*/  FMUL R19, R12.reuse, 16777216 ;  /* 0x4b8000000c137820 */ /* 0x040fe20000400000 */
[----:B------:R-:W-:Y:S02]  /*01e0*/  FSETP.GEU.AND P2, PT, R12, 1.175494350822287508e-38, PT ;  /* 0x008000000c00780b */ /* 0x000fe40003f4e000 */
[----:B------:R-:W-:-:S02]  /*01f0*/  FSEL R0, R0, R13, !P3 ;  /* 0x0000000d00007208 */ /* 0x000fc40005800000 */
[----:B------:R-:W-:Y:S02]  /*0200*/  SEL R14, RZ, 0x3f800000, !P1 ;  /* 0x3f800000ff0e7807 */ /* 0x000fe40004800000 */
[----:B------:R-:W-:Y:S02]  /*0210*/  FSEL R11, RZ, 4, P0 ;  /* 0x40800000ff0b7808 */ /* 0x000fe40000000000 */
[----:B------:R-:W4:Y:S01]  /*0220*/  MUFU.RCP R0, R0 ;  /* 0x0000000000007308 */ /* 0x000f220000001000 */
[----:B-1----:R-:W-:Y:S01]  /*0230*/  FSEL R16, R19, R12, !P2 ;  /* 0x0000000c13107208 */ /* 0x002fe20005000000 */
[----:B------:R-:W-:Y:S01]  /*0240*/  FMUL R19, R14, 16777216 ;  /* 0x4b8000000e137820 */ /* 0x000fe20000400000 */
[C---:B------:R-:W-:Y:S01]  /*0250*/  FMUL R18, R11.reuse, 16777216 ;  /* 0x4b8000000b127820 */ /* 0x040fe20000400000 */
[----:B------:R-:W-:-:S03]  /*0260*/  FSETP.GEU.AND P1, PT, R11, 1.175494350822287508e-38, PT ;  /* 0x008000000b00780b */ /* 0x000fc60003f2e000 */
[-C--:B------:R-:W-:Y:S01]  /*0270*/  FSEL R17, R19, R14.reuse, !P3 ;  /* 0x0000000e13117208 */ /* 0x080fe20005800000 */
[----:B------:R-:W1:Y:S01]  /*0280*/  MUFU.RCP R16, R16 ;  /* 0x0000001000107308 */ /* 0x000e620000001000 */
[----:B------:R-:W-:Y:S01]  /*0290*/  FSEL R18, R18, R11, !P1 ;  /* 0x0000000b12127208 */ /* 0x000fe20004800000 */
[----:B---3--:R-:W-:Y:S01]  /*02a0*/  UPRMT UR4, UR5, 0x654, UR4 ;  /* 0x0000065405047896 */ /* 0x008fe20008000004 */
[----:B------:R-:W-:Y:S02]  /*02b0*/  FSETP.NEU.AND P3, PT, R13, RZ, PT ;  /* 0x000000ff0d00720b */ /* 0x000fe40003f6d000 */
[----:B------:R-:W-:Y:S01]  /*02c0*/  FSEL R21, R19, R14, !P2 ;  /* 0x0000000e13157208 */ /* 0x000fe20005000000 */
[----:B----4-:R-:W-:Y:S02]  /*02d0*/  FMUL R0, R0, R17 ;  /* 0x0000001100007220 */ /* 0x010fe40000400000 */
[----:B------:R-:W3:Y:S01]  /*02e0*/  MUFU.RCP R18, R18 ;  /* 0x0000001200127308 */ /* 0x000ee20000001000 */
[----:B------:R-:W-:-:S02]  /*02f0*/  FSETP.NEU.AND P2, PT, R12, RZ, PT ;  /* 0x000000ff0c00720b */ /* 0x000fc40003f4d000 */
[----:B------:R-:W-:Y:S01]  /*0300*/  FSEL R0, R0, RZ, P3 ;  /* 0x000000ff00007208 */ /* 0x000fe20001800000 */
[----:B-1----:R-:W-:-:S05]  /*0310*/  FMUL R16, R16, R21 ;  /* 0x0000001510107220 */ /* 0x002fca0000400000 */
[----:B------:R-:W-:Y:S02]  /*0320*/  FSEL R16, R16, RZ, P2 ;  /* 0x000000ff10107208 */ /* 0x000fe40001000000 */
[----:B--2---:R-:W-:Y:S02]  /*0330*/  SEL R4, R4, RZ, !P0 ;  /* 0x000000ff04047207 */ /* 0x004fe40004000000 */
[----:B------:R-:W-:Y:S02]  /*0340*/  SEL R5, R5, RZ, !P0 ;  /* 0x000000ff05057207 */ /* 0x000fe40004000000 */
[----:B------:R-:W-:Y:S02]  /*0350*/  FSEL R17, R4, RZ, !P0 ;  /* 0x000000ff04117208 */ /* 0x000fe40004000000 */
[----:B------:R-:W-:Y:S02]  /*0360*/  FSEL R4, R5, RZ, !P0 ;  /* 0x000000ff05047208 */ /* 0x000fe40004000000 */
[----:B------:R-:W-:-:S02]  /*0370*/  SEL R6, R6, RZ, !P0 ;  /* 0x000000ff06067207 */ /* 0x000fc40004000000 */
[----:B------:R-:W-:Y:S01]  /*0380*/  FSEL R5, R19, R14, !P1 ;  /* 0x0000000e13057208 */ /* 0x000fe20004800000 */
[----:B------:R-:W-:Y:S01]  /*0390*/  FADD R4, -R17, R4 ;  /* 0x0000000411047221 */ /* 0x000fe20000000100 */
[----:B------:R-:W-:Y:S02]  /*03a0*/  FSEL R6, R6, RZ, !P0 ;  /* 0x000000ff06067208 */ /* 0x000fe40004000000 */
[----:B------:R-:W-:Y:S01]  /*03b0*/  SEL R7, R7, RZ, !P0 ;  /* 0x000000ff07077207 */ /* 0x000fe20004000000 */
[C---:B------:R-:W-:Y:S01]  /*03c0*/  FFMA R17, R4.reuse, R0, R17 ;  /* 0x0000000004117223 */ /* 0x040fe20000000011 */
[----:B------:R-:W-:Y:S01]  /*03d0*/  FMUL R19, R4, R4 ;  /* 0x0000000404137220 */ /* 0x000fe20000400000 */
[C---:B------:R-:W-:Y:S01]  /*03e0*/  FADD R4, R11.reuse, R11 ;  /* 0x0000000b0b047221 */ /* 0x040fe20000000000 */
[----:B---3--:R-:W-:Y:S01]  /*03f0*/  FMUL R5, R18, R5 ;  /* 0x0000000512057220 */ /* 0x008fe20000400000 */
[----:B------:R-:W-:Y:S01]  /*0400*/  FSETP.NEU.AND P1, PT, R11, RZ, PT ;  /* 0x000000ff0b00720b */ /* 0x000fe20003f2d000 */
[----:B------:R-:W-:Y:S01]  /*0410*/  FMUL R19, R14, R19 ;  /* 0x000000130e137220 */ /* 0x000fe20000400000 */
[----:B------:R-:W-:Y:S01]  /*0420*/  FADD R14, R6, -R17 ;  /* 0x80000011060e7221 */ /* 0x000fe20000000000 */
[----:B------:R-:W-:-:S02]  /*0430*/  FSETP.GEU.AND P3, PT, |R4|, 1.175494350822287508e-38, PT ;  /* 0x008000000400780b */ /* 0x000fc40003f6e200 */
[----:B------:R-:W-:Y:S01]  /*0440*/  FSEL R6, R7, RZ, !P0 ;  /* 0x000000ff07067208 */ /* 0x000fe20004000000 */
[----:B------:R-:W-:Y:S01]  /*0450*/  FFMA R17, R14, R16, R17 ;  /* 0x000000100e117223 */ /* 0x000fe20000000011 */
[C---:B------:R-:W-:Y:S01]  /*0460*/  FMUL R7, R4.reuse, 0.25 ;  /* 0x3e80000004077820 */ /* 0x040fe20000400000 */
[----:B------:R-:W-:Y:S01]  /*0470*/  FSETP.GT.AND P2, PT, |R4|, 8.50705917302346158658e+37, PT ;  /* 0x7e8000000400780b */ /* 0x000fe20003f44200 */
[----:B------:R-:W-:Y:S01]  /*0480*/  FFMA R19, R0, R19, RZ ;  /* 0x0000001300137223 */ /* 0x000fe200000000ff */
[----:B------:R-:W-:Y:S01]  /*0490*/  FSEL R5, R5, RZ, P1 ;  /* 0x000000ff05057208 */ /* 0x000fe20000800000 */
[--C-:B------:R-:W-:Y:S01]  /*04a0*/  FADD R6, R6, -R17.reuse ;  /* 0x8000001106067221 */ /* 0x100fe20000000000 */
[----:B------:R-:W-:Y:S01]  /*04b0*/  FSEL R18, R7, R4, P2 ;  /* 0x0000000407127208 */ /* 0x000fe20001000000 */
[----:B------:R-:W-:Y:S01]  /*04c0*/  FMUL R14, R14, R14 ;  /* 0x0000000e0e0e7220 */ /* 0x000fe20000400000 */
[----:B------:R-:W-:Y:S01]  /*04d0*/  FSETP.NEU.AND P1, PT, R4, RZ, PT ;  /* 0x000000ff0400720b */ /* 0x000fe20003f2d000 */
[----:B------:R-:W-:-:S02]  /*04e0*/  FFMA R0, R6, R5, R17 ;  /* 0x0000000506007223 */ /* 0x000fc40000000011 */
[----:B------:R-:W-:Y:S01]  /*04f0*/  @!P3 FMUL R18, R18, 16777216 ;  /* 0x4b8000001212b820 */ /* 0x000fe20000400000 */
[----:B------:R-:W-:Y:S01]  /*0500*/  FMUL R14, R13, R14 ;  /* 0x0000000e0d0e7220 */ /* 0x000fe20000400000 */
[----:B------:R-:W-:Y:S01]  /*0510*/  FMUL R13, R6, R6 ;  /* 0x00000006060d7220 */ /* 0x000fe20000400000 */
[----:B------:R-:W1:Y:S01]  /*0520*/  SHFL.BFLY PT, R17, R0, 0x10, 0x1f ;  /* 0x0e001f0000117f89 */ /* 0x000e6200000e0000 */
[----:B------:R-:W-:Y:S01]  /*0530*/  FMUL R6, R11, 0.25 ;  /* 0x3e8000000b067820 */ /* 0x000fe20000400000 */
[----:B------:R-:W-:Y:S01]  /*0540*/  FFMA R14, R16, R14, R19 ;  /* 0x0000000e100e7223 */ /* 0x000fe20000000013 */
[----:B------:R-:W2:Y:S01]  /*0550*/  MUFU.RCP R18, R18 ;  /* 0x0000001200127308 */ /* 0x000ea20000001000 */
[----:B------:R-:W-:Y:S02]  /*0560*/  FMUL R13, R12, R13 ;  /* 0x0000000d0c0d7220 */ /* 0x000fe40000400000 */
[----:B------:R-:W-:Y:S02]  /*0570*/  FSEL R19, R6, R11, P2 ;  /* 0x0000000b06137208 */ /* 0x000fe40001000000 */
[----:B------:R-:W-:Y:S01]  /*0580*/  FFMA R13, R5, R13, R14 ;  /* 0x0000000d050d7223 */ /* 0x000fe2000000000e */
[----:B------:R-:W-:-:S02]  /*0590*/  FADD R5, R4, R4 ;  /* 0x0000000404057221 */ /* 0x000fc40000000000 */
[----:B------:R-:W-:Y:S02]  /*05a0*/  @!P3 FMUL R19, R19, 16777216 ;  /* 0x4b8000001313b820 */ /* 0x000fe40000400000 */
[----:B------:R-:W3:Y:S01]  /*05b0*/  SHFL.BFLY PT, R12, R13, 0x10, 0x1f ;  /* 0x0e001f000d0c7f89 */ /* 0x000ee200000e0000 */
[C---:B------:R-:W-:Y:S01]  /*05c0*/  FSETP.GEU.AND P2, PT, |R5|.reuse, 1.175494350822287508e-38, PT ;  /* 0x008000000500780b */ /* 0x040fe20003f4e200 */
[C---:B------:R-:W-:Y:S01]  /*05d0*/  FMUL R6, R5.reuse, 0.25 ;  /* 0x3e80000005067820 */ /* 0x040fe20000400000 */
[----:B------:R-:W-:Y:S01]  /*05e0*/  FSETP.GT.AND P0, PT, |R5|, 8.50705917302346158658e+37, PT ;  /* 0x7e8000000500780b */ /* 0x000fe20003f04200 */
[----:B--2---:R-:W-:-:S03]  /*05f0*/  FMUL R19, R18, R19 ;  /* 0x0000001312137220 */ /* 0x004fc60000400000 */
[----:B------:R-:W-:Y:S02]  /*0600*/  FSEL R16, R6, R5, P0 ;  /* 0x0000000506107208 */ /* 0x000fe40000000000 */
[----:B------:R-:W-:Y:S01]  /*0610*/  FSEL R19, R19, RZ, P1 ;  /* 0x000000ff13137208 */ /* 0x000fe20000800000 */
[----:B-1----:R-:W-:Y:S01]  /*0620*/  FADD R17, -R0, R17 ;  /* 0x0000001100117221 */ /* 0x002fe20000000100 */
[----:B------:R-:W-:-:S03]  /*0630*/  FSETP.NEU.AND P1, PT, R5, RZ, PT ;  /* 0x000000ff0500720b */ /* 0x000fc60003f2d000 */
[----:B------:R-:W-:Y:S01]  /*0640*/  @!P2 FMUL R16, R16, 16777216 ;  /* 0x4b8000001010a820 */ /* 0x000fe20000400000 */
[C---:B------:R-:W-:Y:S01]  /*0650*/  FMUL R14, R17.reuse, R17 ;  /* 0x00000011110e7220 */ /* 0x040fe20000400000 */
[----:B------:R-:W-:Y:S01]  /*0660*/  FFMA R0, R17, R19, R0 ;  /* 0x0000001311007223 */ /* 0x000fe20000000000 */
[----:B------:R-:W-:Y:S01]  /*0670*/  FSEL R17, R7, R4, P0 ;  /* 0x0000000407117208 */ /* 0x000fe20000000000 */
[----:B------:R-:W-:Y:S01]  /*0680*/  FADD R7, R5, R5 ;  /* 0x0000000505077221 */ /* 0x000fe20000000000 */
[----:B------:R-:W-:Y:S01]  /*0690*/  FMUL R14, R11, R14 ;  /* 0x0000000e0b0e7220 */ /* 0x000fe20000400000 */
[----:B------:R-:W1:Y:S01]  /*06a0*/  MUFU.RCP R16, R16 ;  /* 0x0000001000107308 */ /* 0x000e620000001000 */
[----:B------:R-:W2:Y:S01]  /*06b0*/  SHFL.BFLY PT, R11, R0, 0x8, 0x1f ;  /* 0x0d001f00000b7f89 */ /* 0x000ea200000e0000 */
[----:B------:R-:W-:Y:S01]  /*06c0*/  @!P2 FMUL R17, R17, 16777216 ;  /* 0x4b8000001111a820 */ /* 0x000fe20000400000 */
[----:B------:R-:W-:Y:S01]  /*06d0*/  FSETP.GEU.AND P2, PT, |R7|, 1.175494350822287508e-38, PT ;  /* 0x008000000700780b */ /* 0x000fe20003f4e200 */
[----:B---3--:R-:W-:Y:S01]  /*06e0*/  FADD R12, R13, R12 ;  /* 0x0000000c0d0c7221 */ /* 0x008fe20000000000 */
[----:B------:R-:W-:-:S03]  /*06f0*/  FSETP.GT.AND P0, PT, |R7|, 8.50705917302346158658e+37, PT ;  /* 0x7e8000000700780b */ /* 0x000fc60003f04200 */
[----:B------:R-:W-:Y:S01]  /*0700*/  FFMA R14, R19, R14, R12 ;  /* 0x0000000e130e7223 */ /* 0x000fe2000000000c */
[----:B------:R-:W-:-:S04]  /*0710*/  FMUL R12, R7, 0.25 ;  /* 0x3e800000070c7820 */ /* 0x000fc80000400000 */
[----:B------:R-:W3:Y:S01]  /*0720*/  SHFL.BFLY PT, R13, R14, 0x8, 0x1f ;  /* 0x0d001f000e0d7f89 */ /* 0x000ee200000e0000 */
[----:B-1----:R-:W-:Y:S01]  /*0730*/  FMUL R17, R16, R17 ;  /* 0x0000001110117220 */ /* 0x002fe20000400000 */
[----:B------:R-:W-:-:S04]  /*0740*/  FSEL R16, R12, R7, P0 ;  /* 0x000000070c107208 */ /* 0x000fc80000000000 */
[----:B------:R-:W-:Y:S01]  /*0750*/  FSEL R17, R17, RZ, P1 ;  /* 0x000000ff11117208 */ /* 0x000fe20000800000 */
[----:B------:R-:W-:Y:S01]  /*0760*/  @!P2 FMUL R16, R16, 16777216 ;  /* 0x4b8000001010a820 */ /* 0x000fe20000400000 */
[----:B--2---:R-:W-:-:S05]  /*0770*/  FADD R11, -R0, R11 ;  /* 0x0000000b000b7221 */ /* 0x004fca0000000100 */
[----:B------:R-:W1:Y:S01]  /*0780*/  MUFU.RCP R16, R16 ;  /* 0x0000001000107308 */ /* 0x000e620000001000 */
[C---:B------:R-:W-:Y:S01]  /*0790*/  FFMA R0, R11.reuse, R17, R0 ;  /* 0x000000110b007223 */ /* 0x040fe20000000000 */
[----:B------:R-:W-:-:S04]  /*07a0*/  FMUL R19, R11, R11 ;  /* 0x0000000b0b137220 */ /* 0x000fc80000400000 */
[----:B------:R-:W2:Y:S01]  /*07b0*/  SHFL.BFLY PT, R11, R0, 0x4, 0x1f ;  /* 0x0c801f00000b7f89 */ /* 0x000ea200000e0000 */
[----:B------:R-:W-:Y:S01]  /*07c0*/  FMUL R19, R4, R19 ;  /* 0x0000001304137220 */ /* 0x000fe20000400000 */
[----:B------:R-:W-:Y:S01]  /*07d0*/  FADD R4, R7, R7 ;  /* 0x0000000707047221 */ /* 0x000fe20000000000 */
[----:B---3--:R-:W-:-:S04]  /*07e0*/  FADD R14, R14, R13 ;  /* 0x0000000d0e0e7221 */ /* 0x008fc80000000000 */
[----:B------:R-:W-:Y:S01]  /*07f0*/  FFMA R14, R17, R19, R14 ;  /* 0x00000013110e7223 */ /* 0x000fe2000000000e */
[----:B------:R-:W-:Y:S02]  /*0800*/  FSEL R17, R6, R5, P0 ;  /* 0x0000000506117208 */ /* 0x000fe40000000000 */
[----:B------:R-:W-:Y:S02]  /*0810*/  FSETP.NEU.AND P0, PT, R7, RZ, PT ;  /* 0x000000ff0700720b */ /* 0x000fe40003f0d000 */
[----:B------:R-:W3:Y:S01]  /*0820*/  SHFL.BFLY PT, R13, R14, 0x4, 0x1f ;  /* 0x0c801f000e0d7f89 */ /* 0x000ee200000e0000 */
[----:B------:R-:W-:Y:S01]  /*0830*/  @!P2 FMUL R17, R17, 16777216 ;  /* 0x4b8000001111a820 */ /* 0x000fe20000400000 */
[----:B------:R-:W-:Y:S02]  /*0840*/  FSETP.GEU.AND P1, PT, |R4|, 1.175494350822287508e-38, PT ;  /* 0x008000000400780b */ /* 0x000fe40003f2e200 */
[----:B------:R-:W-:Y:S01]  /*0850*/  ISETP.GE.AND P2, PT, R15, 0x10, PT ;  /* 0x000000100f00780c */ /* 0x000fe20003f46270 */
[----:B-1----:R-:W-:-:S05]  /*0860*/  FMUL R17, R16, R17 ;  /* 0x0000001110117220 */ /* 0x002fca0000400000 */
[----:B------:R-:W-:Y:S01]  /*0870*/  FSEL R6, R17, RZ, P0 ;  /* 0x000000ff11067208 */ /* 0x000fe20000000000 */
[----:B--2---:R-:W-:Y:S01]  /*0880*/  FADD R17, -R0, R11 ;  /* 0x0000000b00117221 */ /* 0x004fe20000000100 */
[C---:B------:R-:W-:Y:S01]  /*0890*/  FMUL R11, R4.reuse, 0.25 ;  /* 0x3e800000040b7820 */ /* 0x040fe20000400000 */
[----:B------:R-:W-:Y:S02]  /*08a0*/  FSETP.GT.AND P0, PT, |R4|, 8.50705917302346158658e+37, PT ;  /* 0x7e8000000400780b */ /* 0x000fe40003f04200 */
[C---:B------:R-:W-:Y:S01]  /*08b0*/  FMUL R16, R17.reuse, R17 ;  /* 0x0000001111107220 */ /* 0x040fe20000400000 */
[----:B------:R-:W-:Y:S01]  /*08c0*/  FFMA R0, R17, R6, R0 ;  /* 0x0000000611007223 */ /* 0x000fe20000000000 */
[----:B------:R-:W-:Y:S02]  /*08d0*/  FSEL R18, R11, R4, P0 ;  /* 0x000000040b127208 */ /* 0x000fe40000000000 */
[----:B------:R-:W-:Y:S01]  /*08e0*/  FMUL R16, R5, R16 ;  /* 0x0000001005107220 */ /* 0x000fe20000400000 */
[----:B------:R-:W-:Y:S01]  /*08f0*/  FSEL R19, R12, R7, P0 ;  /* 0x000000070c137208 */ /* 0x000fe20000000000 */
[----:B------:R-:W1:Y:S01]  /*0900*/  SHFL.BFLY PT, R17, R0, 0x2, 0x1f ;  /* 0x0c401f0000117f89 */ /* 0x000e6200000e0000 */
[----:B------:R-:W-:Y:S01]  /*0910*/  @!P1 FMUL R18, R18, 16777216 ;  /* 0x4b80000012129820 */ /* 0x000fe20000400000 */
[----:B---3--:R-:W-:Y:S01]  /*0920*/  FADD R13, R14, R13 ;  /* 0x0000000d0e0d7221 */ /* 0x008fe20000000000 */
[C---:B------:R-:W-:Y:S01]  /*0930*/  FSETP.NEU.AND P0, PT, R4.reuse, RZ, PT ;  /* 0x000000ff0400720b */ /* 0x040fe20003f0d000 */
[----:B------:R-:W-:Y:S01]  /*0940*/  @!P1 FMUL R19, R19, 16777216 ;  /* 0x4b80000013139820 */ /* 0x000fe20000400000 */
[----:B------:R-:W-:Y:S01]  /*0950*/  FADD R5, R4, R4 ;  /* 0x0000000404057221 */ /* 0x000fe20000000000 */
[----:B------:R-:W-:Y:S01]  /*0960*/  FFMA R13, R6, R16, R13 ;  /* 0x00000010060d7223 */ /* 0x000fe2000000000d */
[----:B------:R-:W2:Y:S02]  /*0970*/  MUFU.RCP R18, R18 ;  /* 0x0000001200127308 */ /* 0x000ea40000001000 */
[C---:B------:R-:W-:Y:S01]  /*0980*/  FMUL R14, R5.reuse, 0.25 ;  /* 0x3e800000050e7820 */ /* 0x040fe20000400000 */
[----:B------:R-:W-:Y:S01]  /*0990*/  FSETP.GEU.AND P1, PT, |R5|, 1.175494350822287508e-38, PT ;  /* 0x008000000500780b */ /* 0x000fe20003f2e200 */
[----:B------:R-:W3:Y:S01]  /*09a0*/  SHFL.BFLY PT, R6, R13, 0x2, 0x1f ;  /* 0x0c401f000d067f89 */ /* 0x000ee200000e0000 */
[----:B--2---:R-:W-:Y:S01]  /*09b0*/  FMUL R19, R18, R19 ;  /* 0x0000001312137220 */ /* 0x004fe20000400000 */
[----:B-1----:R-:W-:-:S04]  /*09c0*/  FADD R17, -R0, R17 ;  /* 0x0000001100117221 */ /* 0x002fc80000000100 */
[----:B------:R-:W-:Y:S01]  /*09d0*/  FSEL R19, R19, RZ, P0 ;  /* 0x000000ff13137208 */ /* 0x000fe20000000000 */
[----:B------:R-:W-:Y:S01]  /*09e0*/  FMUL R12, R17, R17 ;  /* 0x00000011110c7220 */ /* 0x000fe20000400000 */
[----:B------:R-:W-:-:S03]  /*09f0*/  FSETP.GT.AND P0, PT, |R5|, 8.50705917302346158658e+37, PT ;  /* 0x7e8000000500780b */ /* 0x000fc60003f04200 */
[----:B------:R-:W-:Y:S01]  /*0a00*/  FFMA R0, R17, R19, R0 ;  /* 0x0000001311007223 */ /* 0x000fe20000000000 */
[----:B------:R-:W-:Y:S01]  /*0a10*/  FMUL R12, R7, R12 ;  /* 0x0000000c070c7220 */ /* 0x000fe20000400000 */
[----:B------:R-:W-:Y:S01]  /*0a20*/  FSEL R14, R14, R5, P0 ;  /* 0x000000050e0e7208 */ /* 0x000fe20000000000 */
[----:B---3--:R-:W-:Y:S01]  /*0a30*/  FADD R6, R13, R6 ;  /* 0x000000060d067221 */ /* 0x008fe20000000000 */
[----:B------:R-:W-:Y:S01]  /*0a40*/  FSEL R11, R11, R4, P0 ;  /* 0x000000040b0b7208 */ /* 0x000fe20000000000 */
[----:B------:R-:W1:Y:S01]  /*0a50*/  SHFL.BFLY PT, R7, R0, 0x1, 0x1f ;  /* 0x0c201f0000077f89 */ /* 0x000e6200000e0000 */
[----:B------:R-:W-:Y:S01]  /*0a60*/  FSETP.NEU.AND P0, PT, R5, RZ, PT ;  /* 0x000000ff0500720b */ /* 0x000fe20003f0d000 */
[----:B------:R-:W-:Y:S01]  /*0a70*/  FFMA R6, R19, R12, R6 ;  /* 0x0000000c13067223 */ /* 0x000fe20000000006 */
[----:B------:R-:W-:Y:S01]  /*0a80*/  @!P1 FMUL R14, R14, 16777216 ;  /* 0x4b8000000e0e9820 */ /* 0x000fe20000400000 */
[----:B------:R-:W-:Y:S01]  /*0a90*/  @!P1 FMUL R11, R11, 16777216 ;  /* 0x4b8000000b0b9820 */ /* 0x000fe20000400000 */
[----:B------:R-:W-:-:S02]  /*0aa0*/  LOP3.LUT P1, RZ, R15, 0x1f, RZ, 0xc0, !PT ;  /* 0x0000001f0fff7812 */ /* 0x000fc4000782c0ff */
[----:B------:R-:W2:Y:S01]  /*0ab0*/  SHFL.BFLY PT, R13, R6, 0x1, 0x1f ;  /* 0x0c201f00060d7f89 */ /* 0x000ea200000e0000 */
[----:B------:R-:W-:Y:S01]  /*0ac0*/  SHF.R.U32.HI R12, RZ, 0x3, R15 ;  /* 0x00000003ff0c7819 */ /* 0x000fe2000001160f */
[----:B------:R-:W3:Y:S03]  /*0ad0*/  MUFU.RCP R14, R14 ;  /* 0x0000000e000e7308 */ /* 0x000ee60000001000 */
[----:B------:R-:W-:-:S06]  /*0ae0*/  LOP3.LUT R12, R12, 0x3c, RZ, 0xc0, !PT ;  /* 0x0000003c0c0c7812 */ /* 0x000fcc00078ec0ff */
[----:B------:R-:W-:Y:S01]  /*0af0*/  @!P1 STS [R12+UR4+0x80], R5 ;  /* 0x000080050c009988 */ /* 0x000fe20008000804 */
[----:B-1----:R-:W-:Y:S01]  /*0b00*/  FADD R7, -R0, R7 ;  /* 0x0000000700077221 */ /* 0x002fe20000000100 */
[----:B---3--:R-:W-:-:S03]  /*0b10*/  FMUL R11, R14, R11 ;  /* 0x0000000b0e0b7220 */ /* 0x008fc60000400000 */
[----:B------:R-:W-:Y:S02]  /*0b20*/  FMUL R17, R7, R7 ;  /* 0x0000000707117220 */ /* 0x000fe40000400000 */
[----:B------:R-:W-:Y:S01]  /*0b30*/  FSEL R11, R11, RZ, P0 ;  /* 0x000000ff0b0b7208 */ /* 0x000fe20000000000 */
[----:B--2---:R-:W-:Y:S01]  /*0b40*/  FADD R6, R6, R13 ;  /* 0x0000000d06067221 */ /* 0x004fe20000000000 */
[----:B------:R-:W-:-:S03]  /*0b50*/  FMUL R17, R4, R17 ;  /* 0x0000001104117220 */ /* 0x000fc60000400000 */
[----:B------:R-:W-:Y:S01]  /*0b60*/  FFMA R13, R7, R11, R0 ;  /* 0x0000000b070d7223 */ /* 0x000fe20000000000 */
[----:B------:R-:W-:-:S04]  /*0b70*/  FFMA R17, R11, R17, R6 ;  /* 0x000000110b117223 */ /* 0x000fc80000000006 */
[----:B------:R-:W-:Y:S04]  /*0b80*/  @!P1 STS [R12+UR4], R13 ;  /* 0x0000000d0c009988 */ /* 0x000fe80008000804 */
[----:B------:R-:W-:Y:S01]  /*0b90*/  @!P1 STS [R12+UR4+0x40], R17 ;  /* 0x000040110c009988 */ /* 0x000fe20008000804 */
[----:B------:R-:W-:Y:S06]  /*0ba0*/  BAR.SYNC.DEFER_BLOCKING 0x0 ;  /* 0x0000000000007b1d */ /* 0x000fec0000010000 */
[----:B------:R-:W1:Y:S04]  /*0bb0*/  @!P2 LDS R9, [R8+UR4+0x80] ;  /* 0x000080040809a984 */ /* 0x000e680008000800 */
[----:B------:R-:W2:Y:S04]  /*0bc0*/  @!P2 LDS R3, [R8+UR4] ;  /* 0x000000040803a984 */ /* 0x000ea80008000800 */
[----:B------:R-:W3:Y:S04]  /*0bd0*/  @!P2 LDS R10, [R8+UR4+0x40] ;  /* 0x00004004080aa984 */ /* 0x000ee80008000800 */
[----:B-1----:R-:W1:Y:S04]  /*0be0*/  SHFL.BFLY PT, R14, R9, 0x8, 0x1f ;  /* 0x0d001f00090e7f89 */ /* 0x002e6800000e0000 */
[----:B--2---:R-:W2:Y:S04]  /*0bf0*/  SHFL.BFLY PT, R6, R3, 0x8, 0x1f ;  /* 0x0d001f0003067f89 */ /* 0x004ea800000e0000 */
[----:B---3--:R-:W3:Y:S01]  /*0c00*/  SHFL.BFLY PT, R11, R10, 0x8, 0x1f ;  /* 0x0d001f000a0b7f89 */ /* 0x008ee200000e0000 */
[----:B-1----:R-:W-:-:S04]  /*0c10*/  FADD R0, R9, R14 ;  /* 0x0000000e09007221 */ /* 0x002fc80000000000 */
[C---:B------:R-:W-:Y:S01]  /*0c20*/  FMUL R7, R0.reuse, 0.25 ;  /* 0x3e80000000077820 */ /* 0x040fe20000400000 */
[C---:B------:R-:W-:Y:S01]  /*0c30*/  FSETP.GEU.AND P1, PT, |R0|.reuse, 1.175494350822287508e-38, PT ;  /* 0x008000000000780b */ /* 0x040fe20003f2e200 */
[----:B------:R-:W1:Y:S01]  /*0c40*/  SHFL.BFLY PT, R5, R0, 0x4, 0x1f ;  /* 0x0c801f0000057f89 */ /* 0x000e6200000e0000 */
[----:B------:R-:W-:Y:S01]  /*0c50*/  FSETP.GT.AND P0, PT, |R0|, 8.50705917302346158658e+37, PT ;  /* 0x7e8000000000780b */ /* 0x000fe20003f04200 */
[----:B--2---:R-:W-:Y:S01]  /*0c60*/  FADD R6, -R3, R6 ;  /* 0x0000000603067221 */ /* 0x004fe20000000100 */
[----:B---3--:R-:W-:Y:S02]  /*0c70*/  FADD R11, R10, R11 ;  /* 0x0000000b0a0b7221 */ /* 0x008fe40000000000 */
[----:B------:R-:W-:Y:S01]  /*0c80*/  FSEL R7, R7, R0, P0 ;  /* 0x0000000007077208 */ /* 0x000fe20000000000 */
[----:B------:R-:W-:-:S04]  /*0c90*/  FMUL R12, R6, R6 ;  /* 0x00000006060c7220 */ /* 0x000fc80000400000 */
[----:B------:R-:W-:Y:S02]  /*0ca0*/  FMUL R12, R9, R12 ;  /* 0x0000000c090c7220 */ /* 0x000fe40000400000 */
[----:B------:R-:W-:Y:S02]  /*0cb0*/  @!P1 FMUL R7, R7, 16777216 ;  /* 0x4b80000007079820 */ /* 0x000fe40000400000 */
[----:B------:R-:W-:-:S04]  /*0cc0*/  @P0 FMUL R14, R14, 0.25 ;  /* 0x3e8000000e0e0820 */ /* 0x000fc80000400000 */
[----:B------:R-:W2:Y:S01]  /*0cd0*/  MUFU.RCP R7, R7 ;  /* 0x0000000700077308 */ /* 0x000ea20000001000 */
[----:B------:R-:W-:Y:S01]  /*0ce0*/  @!P1 FMUL R14, R14, 16777216 ;  /* 0x4b8000000e0e9820 */ /* 0x000fe20000400000 */
[C---:B------:R-:W-:Y:S01]  /*0cf0*/  FSETP.NEU.AND P1, PT, R0.reuse, RZ, PT ;  /* 0x000000ff0000720b */ /* 0x040fe20003f2d000 */
[----:B-1----:R-:W-:-:S04]  /*0d00*/  FADD R4, R0, R5 ;  /* 0x0000000500047221 */ /* 0x002fc80000000000 */
[C---:B------:R-:W-:Y:S01]  /*0d10*/  FMUL R13, R4.reuse, 0.25 ;  /* 0x3e800000040d7820 */ /* 0x040fe20000400000 */
[C---:B------:R-:W-:Y:S02]  /*0d20*/  FSETP.GEU.AND P2, PT, |R4|.reuse, 1.175494350822287508e-38, PT ;  /* 0x008000000400780b */ /* 0x040fe40003f4e200 */
[----:B------:R-:W-:Y:S01]  /*0d30*/  FSETP.GT.AND P0, PT, |R4|, 8.50705917302346158658e+37, PT ;  /* 0x7e8000000400780b */ /* 0x000fe20003f04200 */
[----:B--2---:R-:W-:Y:S02]  /*0d40*/  FMUL R14, R7, R14 ;  /* 0x0000000e070e7220 */ /* 0x004fe40000400000 */
[----:B------:R-:W1:Y:S01]  /*0d50*/  SHFL.BFLY PT, R7, R4, 0x2, 0x1f ;  /* 0x0c401f0004077f89 */ /* 0x000e6200000e0000 */
[----:B------:R-:W-:Y:S02]  /*0d60*/  FSEL R13, R13, R4, P0 ;  /* 0x000000040d0d7208 */ /* 0x000fe40000000000 */
[----:B------:R-:W-:Y:S02]  /*0d70*/  FSEL R14, R14, RZ, P1 ;  /* 0x000000ff0e0e7208 */ /* 0x000fe40000800000 */
[----:B------:R-:W-:-:S03]  /*0d80*/  FSETP.NEU.AND P1, PT, R4, RZ, PT ;  /* 0x000000ff0400720b */ /* 0x000fc60003f2d000 */
[----:B------:R-:W-:Y:S01]  /*0d90*/  @!P2 FMUL R13, R13, 16777216 ;  /* 0x4b8000000d0da820 */ /* 0x000fe20000400000 */
[----:B------:R-:W-:Y:S01]  /*0da0*/  FFMA R6, R6, R14, R3 ;  /* 0x0000000e06067223 */ /* 0x000fe20000000003 */
[----:B------:R-:W-:Y:S01]  /*0db0*/  FFMA R11, R14, R12, R11 ;  /* 0x0000000c0e0b7223 */ /* 0x000fe2000000000b */
[----:B------:R-:W-:Y:S01]  /*0dc0*/  @P0 FMUL R5, R5, 0.25 ;  /* 0x3e80000005050820 */ /* 0x000fe20000400000 */
[----:B------:R-:W2:Y:S02]  /*0dd0*/  MUFU.RCP R12, R13 ;  /* 0x0000000d000c7308 */ /* 0x000ea40000001000 */
[----:B------:R-:W3:Y:S01]  /*0de0*/  SHFL.BFLY PT, R9, R6, 0x4, 0x1f ;  /* 0x0c801f0006097f89 */ /* 0x000ee200000e0000 */
[----:B------:R-:W-:-:S03]  /*0df0*/  @!P2 FMUL R5, R5, 16777216 ;  /* 0x4b8000000505a820 */ /* 0x000fc60000400000 */
[----:B------:R-:W4:Y:S01]  /*0e00*/  SHFL.BFLY PT, R10, R11, 0x4, 0x1f ;  /* 0x0c801f000b0a7f89 */ /* 0x000f2200000e0000 */
[----:B-1----:R-:W-:Y:S01]  /*0e10*/  FADD R3, R4, R7 ;  /* 0x0000000704037221 */ /* 0x002fe20000000000 */
[----:B--2---:R-:W-:-:S03]  /*0e20*/  FMUL R12, R12, R5 ;  /* 0x000000050c0c7220 */ /* 0x004fc60000400000 */
[C---:B------:R-:W-:Y:S01]  /*0e30*/  FMUL R14, R3.reuse, 0.25 ;  /* 0x3e800000030e7820 */ /* 0x040fe20000400000 */
[C---:B------:R-:W-:Y:S02]  /*0e40*/  FSETP.GEU.AND P2, PT, |R3|.reuse, 1.175494350822287508e-38, PT ;  /* 0x008000000300780b */ /* 0x040fe40003f4e200 */
[----:B------:R-:W-:Y:S02]  /*0e50*/  FSETP.GT.AND P0, PT, |R3|, 8.50705917302346158658e+37, PT ;  /* 0x7e8000000300780b */ /* 0x000fe40003f04200 */
[----:B------:R-:W-:Y:S02]  /*0e60*/  FSEL R12, R12, RZ, P1 ;  /* 0x000000ff0c0c7208 */ /* 0x000fe40000800000 */
[----:B------:R-:W-:Y:S01]  /*0e70*/  FSEL R14, R14, R3, P0 ;  /* 0x000000030e0e7208 */ /* 0x000fe20000000000 */
[----:B---3--:R-:W-:-:S04]  /*0e80*/  FADD R9, -R6, R9 ;  /* 0x0000000906097221 */ /* 0x008fc80000000100 */
[C---:B------:R-:W-:Y:S01]  /*0e90*/  FMUL R5, R9.reuse, R9 ;  /* 0x0000000909057220 */ /* 0x040fe20000400000 */
[----:B------:R-:W-:Y:S01]  /*0ea0*/  FFMA R9, R9, R12, R6 ;  /* 0x0000000c09097223 */ /* 0x000fe20000000006 */
[----:B------:R-:W-:Y:S01]  /*0eb0*/  @!P2 FMUL R14, R14, 16777216 ;  /* 0x4b8000000e0ea820 */ /* 0x000fe20000400000 */
[----:B------:R-:W1:Y:S01]  /*0ec0*/  SHFL.BFLY PT, R6, R3, 0x1, 0x1f ;  /* 0x0c201f0003067f89 */ /* 0x000e6200000e0000 */
[----:B----4-:R-:W-:Y:S01]  /*0ed0*/  FADD R11, R11, R10 ;  /* 0x0000000a0b0b7221 */ /* 0x010fe20000000000 */
[----:B------:R-:W-:Y:S01]  /*0ee0*/  FMUL R5, R0, R5 ;  /* 0x0000000500057220 */ /* 0x000fe20000400000 */
[----:B------:R-:W-:Y:S01]  /*0ef0*/  @P0 FMUL R7, R7, 0.25 ;  /* 0x3e80000007070820 */ /* 0x000fe20000400000 */
[----:B------:R-:W2:Y:S01]  /*0f00*/  SHFL.BFLY PT, R0, R9, 0x2, 0x1f ;  /* 0x0c401f0009007f89 */ /* 0x000ea200000e0000 */
[----:B------:R-:W3:Y:S01]  /*0f10*/  MUFU.RCP R14, R14 ;  /* 0x0000000e000e7308 */ /* 0x000ee20000001000 */
[----:B------:R-:W-:Y:S01]  /*0f20*/  FFMA R11, R12, R5, R11 ;  /* 0x000000050c0b7223 */ /* 0x000fe2000000000b */
[----:B------:R-:W-:Y:S01]  /*0f30*/  @!P2 FMUL R7, R7, 16777216 ;  /* 0x4b8000000707a820 */ /* 0x000fe20000400000 */
[----:B------:R-:W-:-:S03]  /*0f40*/  FSETP.NEU.AND P0, PT, R3, RZ, PT ;  /* 0x000000ff0300720b */ /* 0x000fc60003f0d000 */
[----:B------:R-:W4:Y:S01]  /*0f50*/  SHFL.BFLY PT, R10, R11, 0x2, 0x1f ;  /* 0x0c401f000b0a7f89 */ /* 0x000f2200000e0000 */
[----:B---3--:R-:W-:Y:S01]  /*0f60*/  FMUL R7, R14, R7 ;  /* 0x000000070e077220 */ /* 0x008fe20000400000 */
[----:B-1----:R-:W-:-:S04]  /*0f70*/  FADD R5, R3, R6 ;  /* 0x0000000603057221 */ /* 0x002fc80000000000 */
[----:B------:R-:W-:Y:S01]  /*0f80*/  FSEL R7, R7, RZ, P0 ;  /* 0x000000ff07077208 */ /* 0x000fe20000000000 */
[----:B--2---:R-:W-:Y:S01]  /*0f90*/  FADD R0, -R9, R0 ;  /* 0x0000000009007221 */ /* 0x004fe20000000100 */
[C---:B------:R-:W-:Y:S01]  /*0fa0*/  FSETP.GEU.AND P1, PT, |R5|.reuse, 1.175494350822287508e-38, PT ;  /* 0x008000000500780b */ /* 0x040fe20003f2e200 */
[C---:B------:R-:W-:Y:S01]  /*0fb0*/  FMUL R12, R5.reuse, 0.25 ;  /* 0x3e800000050c7820 */ /* 0x040fe20000400000 */
[----:B------:R-:W-:Y:S01]  /*0fc0*/  FSETP.GT.AND P0, PT, |R5|, 8.50705917302346158658e+37, PT ;  /* 0x7e8000000500780b */ /* 0x000fe20003f04200 */
[C---:B------:R-:W-:Y:S01]  /*0fd0*/  FFMA R9, R0.reuse, R7, R9 ;  /* 0x0000000700097223 */ /* 0x040fe20000000009 */
[----:B------:R-:W-:Y:S01]  /*0fe0*/  FMUL R13, R0, R0 ;  /* 0x00000000000d7220 */ /* 0x000fe20000400000 */
[----:B----4-:R-:W-:Y:S01]  /*0ff0*/  FADD R10, R11, R10 ;  /* 0x0000000a0b0a7221 */ /* 0x010fe20000000000 */
[----:B------:R-:W-:Y:S02]  /*1000*/  FSEL R12, R12, R5, P0 ;  /* 0x000000050c0c7208 */ /* 0x000fe40000000000 */
[----:B------:R-:W-:Y:S01]  /*1010*/  FMUL R13, R4, R13 ;  /* 0x0000000d040d7220 */ /* 0x000fe20000400000 */
[----:B------:R-:W1:Y:S03]  /*1020*/  SHFL.BFLY PT, R0, R9, 0x1, 0x1f ;  /* 0x0c201f0009007f89 */ /* 0x000e6600000e0000 */
[----:B------:R-:W-:Y:S01]  /*1030*/  FFMA R10, R7, R13, R10 ;  /* 0x0000000d070a7223 */ /* 0x000fe2000000000a */
[----:B------:R-:W-:-:S02]  /*1040*/  @!P1 FMUL R12, R12, 16777216 ;  /* 0x4b8000000c0c9820 */ /* 0x000fc40000400000 */
[----:B------:R-:W-:Y:S01]  /*1050*/  @P0 FMUL R6, R6, 0.25 ;  /* 0x3e80000006060820 */ /* 0x000fe20000400000 */
[----:B------:R-:W-:Y:S01]  /*1060*/  LOP3.LUT P0, RZ, R15, 0xf, RZ, 0xc0, !PT ;  /* 0x0000000f0fff7812 */ /* 0x000fe2000780c0ff */
[----:B------:R-:W2:Y:S01]  /*1070*/  SHFL.BFLY PT, R7, R10, 0x1, 0x1f ;  /* 0x0c201f000a077f89 */ /* 0x000ea200000e0000 */
[----:B------:R3:W4:Y:S01]  /*1080*/  MUFU.RCP R11, R12 ;  /* 0x0000000c000b7308 */ /* 0x0007220000001000 */
[----:B------:R-:W-:Y:S01]  /*1090*/  @!P1 FMUL R6, R6, 16777216 ;  /* 0x4b80000006069820 */ /* 0x000fe20000400000 */
[----:B------:R-:W-:Y:S02]  /*10a0*/  FSETP.NEU.AND P1, PT, R5, RZ, PT ;  /* 0x000000ff0500720b */ /* 0x000fe40003f2d000 */
[----:B------:R-:W-:Y:S01]  /*10b0*/  ISETP.LT.AND P0, PT, R15, 0x10, !P0 ;  /* 0x000000100f00780c */ /* 0x000fe20004701270 */
[----:B---3--:R-:W3:Y:S01]  /*10c0*/  LDC.64 R12, c[0x0][0x228] ;  /* 0x00008a00ff0c7b82 */ /* 0x008ee20000000a00 */
[----:B-1----:R-:W-:Y:S01]  /*10d0*/  FADD R0, -R9, R0 ;  /* 0x0000000009007221 */ /* 0x002fe20000000100 */
[----:B----4-:R-:W-:-:S10]  /*10e0*/  FMUL R11, R11, R6 ;  /* 0x000000060b0b7220 */ /* 0x010fd40000400000 */
[----:B------:R1:W-:Y:S01]  /*10f0*/  @P0 STS [R8+UR4+0x80], R5 ;  /* 0x0000800508000988 */ /* 0x0003e20008000804 */
[----:B------:R-:W-:Y:S01]  /*1100*/  FMUL R4, R0, R0 ;  /* 0x0000000000047220 */ /* 0x000fe20000400000 */
[----:B------:R-:W-:Y:S01]  /*1110*/  FSEL R11, R11, RZ, P1 ;  /* 0x000000ff0b0b7208 */ /* 0x000fe20000800000 */
[----:B--2---:R-:W-:Y:S02]  /*1120*/  FADD R10, R10, R7 ;  /* 0x000000070a0a7221 */ /* 0x004fe40000000000 */
[----:B------:R-:W-:Y:S01]  /*1130*/  FMUL R4, R3, R4 ;  /* 0x0000000403047220 */ /* 0x000fe20000400000 */
[----:B------:R-:W1:Y:S01]  /*1140*/  LDC.64 R6, c[0x0][0x218] ;  /* 0x00008600ff067b82 */ /* 0x000e620000000a00 */
[----:B------:R-:W-:Y:S01]  /*1150*/  FFMA R9, R0, R11, R9 ;  /* 0x0000000b00097223 */ /* 0x000fe20000000009 */
[----:B------:R-:W-:Y:S01]  /*1160*/  HFMA2.MMA R0, -RZ, RZ, 0.75, 0 ;  /* 0x3a000000ff007435 */ /* 0x000fe200000001ff */
[----:B------:R-:W-:-:S03]  /*1170*/  FFMA R3, R11, R4, R10 ;  /* 0x000000040b037223 */ /* 0x000fc6000000000a */
[----:B------:R-:W-:Y:S02]  /*1180*/  @P0 STS [R8+UR4], R9 ;  /* 0x0000000908000988 */ /* 0x000fe40008000804 */
[----:B------:R-:W2:Y:S02]  /*1190*/  LDC.64 R10, c[0x0][0x220] ;  /* 0x00008800ff0a7b82 */ /* 0x000ea40000000a00 */
[----:B------:R-:W-:Y:S06]  /*11a0*/  @P0 STS [R8+UR4+0x40], R3 ;  /* 0x0000400308000988 */ /* 0x000fec0008000804 */
[----:B------:R-:W-:Y:S01]  /*11b0*/  BAR.SYNC.DEFER_BLOCKING 0x0 ;  /* 0x0000000000007b1d */ /* 0x000fe20000010000 */
[----:B------:R-:W-:-:S04]  /*11c0*/  LOP3.LUT P0, RZ, R15, 0x1ff, RZ, 0xc0, !PT ;  /* 0x000001ff0fff7812 */ /* 0x000fc8000780c0ff */
[C---:B------:R-:W-:Y:S01]  /*11d0*/  ISETP.LT.AND P0, PT, R2.reuse, 0x40, !P0 ;  /* 0x000000400200780c */ /* 0x040fe20004701270 */
[----:B-1----:R-:W-:-:S04]  /*11e0*/  IMAD.WIDE R4, R2, 0x4, R6 ;  /* 0x0000000402047825 */ /* 0x002fc800078e0206 */
[----:B--2---:R-:W-:Y:S01]  /*11f0*/  IMAD.WIDE R6, R2, 0x4, R10 ;  /* 0x0000000402067825 */ /* 0x004fe200078e020a */
[----:B------:R-:W1:Y:S04]  /*1200*/  LDS R17, [UR4] ;  /* 0x00000004ff117984 */ /* 0x000e680008000800 */
[----:B------:R-:W2:Y:S04]  /*1210*/  LDS R19, [UR4+0x40] ;  /* 0x00004004ff137984 */ /* 0x000ea80008000800 */
[----:B-1----:R1:W-:Y:S04]  /*1220*/  @P0 STG.E desc[UR6][R4.64], R17 ;  /* 0x0000001104000986 */ /* 0x0023e8000c101906 */
[----:B--2---:R1:W-:Y:S01]  /*1230*/  @P0 STG.E desc[UR6][R6.64], R19 ;  /* 0x0000001306000986 */ /* 0x0043e2000c101906 */
[----:B------:R-:W-:Y:S01]  /*1240*/  FFMA R0, R19, R0, 9.9999997473787516356e-06 ;  /* 0x3727c5ac13007423 */ /* 0x000fe20000000000 */
[----:B---3--:R-:W-:Y:S06]  /*1250*/  @!P0 EXIT ;  /* 0x000000000000894d */ /* 0x008fec0003800000 */
[----:B-1----:R-:W0:Y:S01]  /*1260*/  MUFU.RSQ R5, R0 ;  /* 0x0000000000057308 */ /* 0x002e220000001400 */
[----:B------:R-:W-:-:S05]  /*1270*/  IMAD.WIDE R2, R2, 0x4, R12 ;  /* 0x0000000402027825 */ /* 0x000fca00078e020c */
[----:B0-----:R-:W-:Y:S01]  /*1280*/  STG.E desc[UR6][R2.64], R5 ;  /* 0x0000000502007986 */ /* 0x001fe2000c101906 */
[----:B------:R-:W-:Y:S05]  /*1290*/  EXIT ;  /* 0x000000000000794d */ /* 0x000fea0003800000 */
.L_x_0:
[----:B------:R-:W-:-:S00]  /*12a0*/  BRA `(.L_x_0) ;  /* 0xfffffffc00fc7947 */ /* 0x000fc0000383ffff */
[----:B------:R-:W-:-:S00]  /*12b0*/  NOP ;  /* 0x0000000000007918 */ /* 0x000fc00000000000 */
        /* <DEDUP_REMOVED lines=12> */
.L_x_1:


//--------------------- .nv.global.init           --------------------------
	.section	.nv.global.init,"aw",@progbits
.nv.global.init:
	.type		_$_str,@object
	.size		_$_str,(.L_0 - _$_str)
_$_str:
        /*0000*/ 	.byte	0x5f, 0x5f, 0x43, 0x55, 0x44, 0x41, 0x5f, 0x46, 0x54, 0x5a, 0x00
.L_0:


//--------------------- .nv.shared.triton_red_fused_native_group_norm_31 --------------------------
	.section	.nv.shared.triton_red_fused_native_group_norm_31,"aw",@nobits
	.sectionflags	@""
	.align	16
	.zero		1024


//--------------------- .nv.constant0.triton_red_fused_native_group_norm_31 --------------------------
	.section	.nv.constant0.triton_red_fused_native_group_norm_31,"a",@progbits
	.sectionflags	@""
	.align	4
.nv.constant0.triton_red_fused_native_group_norm_31:
	.zero		568
